	.headerflags	@"EF_CUDA_TEXMODE_UNIFIED EF_CUDA_64BIT_ADDRESS EF_CUDA_ACCELERATORS EF_CUDA_SM90 EF_CUDA_VIRTUAL_SM(EF_CUDA_SM90)"
	.elftype	@"ET_EXEC"


//--------------------- .nv.info                  --------------------------
	.section	.nv.info,"",@"SHT_CUDA_INFO"
	.align	4


	//----- nvinfo : EIATTR_REGCOUNT
	.align		4
        /*0000*/ 	.byte	0x04, 0x2f
        /*0002*/ 	.short	(.L_3 - .L_2)
	.align		4
.L_2:
        /*0004*/ 	.word	index@(triton_poi_fused__native_batch_norm_legit_no_training_cat_relu_10)
        /*0008*/ 	.word	0x00000020


	//----- nvinfo : EIATTR_MIN_STACK_SIZE
	.align		4
.L_3:
        /*000c*/ 	.byte	0x04, 0x12
        /*000e*/ 	.short	(.L_5 - .L_4)
	.align		4
.L_4:
        /*0010*/ 	.word	index@(triton_poi_fused__native_batch_norm_legit_no_training_cat_relu_10)
        /*0014*/ 	.word	0x00000000


	//----- nvinfo : EIATTR_FRAME_SIZE
	.align		4
.L_5:
        /*0018*/ 	.byte	0x04, 0x11
        /*001a*/ 	.short	(.L_7 - .L_6)
	.align		4
.L_6:
        /*001c*/ 	.word	index@(triton_poi_fused__native_batch_norm_legit_no_training_cat_relu_10)
        /*0020*/ 	.word	0x00000000


	//----- nvinfo : EIATTR_MIN_STACK_SIZE
	.align		4
.L_7:
        /*0024*/ 	.byte	0x04, 0x12
        /*0026*/ 	.short	(.L_9 - .L_8)
	.align		4
.L_8:
        /*0028*/ 	.word	index@(triton_poi_fused__native_batch_norm_legit_no_training_cat_relu_10)
        /*002c*/ 	.word	0x00000000
.L_9:


//--------------------- .nv.info.triton_poi_fused__native_batch_norm_legit_no_training_cat_relu_10 --------------------------
	.section	.nv.info.triton_poi_fused__native_batch_norm_legit_no_training_cat_relu_10,"",@"SHT_CUDA_INFO"
	.sectionflags	@""
	.align	4


	//----- nvinfo : EIATTR_CUDA_API_VERSION
	.align		4
        /*0000*/ 	.byte	0x04, 0x37
        /*0002*/ 	.short	(.L_11 - .L_10)
.L_10:
        /*0004*/ 	.word	0x0000007c


	//----- nvinfo : EIATTR_KPARAM_INFO
	.align		4
.L_11:
        /*0008*/ 	.byte	0x04, 0x17
        /*000a*/ 	.short	(.L_13 - .L_12)
.L_12:
        /*000c*/ 	.word	0x00000000
        /*0010*/ 	.short	0x0008
        /*0012*/ 	.short	0x0040
        /*0014*/ 	.byte	0x00, 0xf0, 0x11, 0x00


	//----- nvinfo : EIATTR_KPARAM_INFO
	.align		4
.L_13:
        /*0018*/ 	.byte	0x04, 0x17
        /*001a*/ 	.short	(.L_15 - .L_14)
.L_14:
        /*001c*/ 	.word	0x00000000
        /*0020*/ 	.short	0x0007
        /*0022*/ 	.short	0x0038
        /*0024*/ 	.byte	0x00, 0xf4, 0x21, 0x00


	//----- nvinfo : EIATTR_KPARAM_INFO
	.align		4
.L_15:
        /*0028*/ 	.byte	0x04, 0x17
        /*002a*/ 	.short	(.L_17 - .L_16)
.L_16:
        /*002c*/ 	.word	0x00000000
        /*0030*/ 	.short	0x0006
        /*0032*/ 	.short	0x0030
        /*0034*/ 	.byte	0x00, 0xf4, 0x21, 0x00


	//----- nvinfo : EIATTR_KPARAM_INFO
	.align		4
.L_17:
        /*0038*/ 	.byte	0x04, 0x17
        /*003a*/ 	.short	(.L_19 - .L_18)
.L_18:
        /*003c*/ 	.word	0x00000000
        /*0040*/ 	.short	0x0005
        /*0042*/ 	.short	0x0028
        /*0044*/ 	.byte	0x00, 0xf4, 0x21, 0x00


	//----- nvinfo : EIATTR_KPARAM_INFO
	.align		4
.L_19:
        /*0048*/ 	.byte	0x04, 0x17
        /*004a*/ 	.short	(.L_21 - .L_20)
.L_20:
        /*004c*/ 	.word	0x00000000
        /*0050*/ 	.short	0x0004
        /*0052*/ 	.short	0x0020
        /*0054*/ 	.byte	0x00, 0xf4, 0x21, 0x00


	//----- nvinfo : EIATTR_KPARAM_INFO
	.align		4
.L_21:
        /*0058*/ 	.byte	0x04, 0x17
        /*005a*/ 	.short	(.L_23 - .L_22)
.L_22:
        /*005c*/ 	.word	0x00000000
        /*0060*/ 	.short	0x0003
        /*0062*/ 	.short	0x0018
        /*0064*/ 	.byte	0x00, 0xf4, 0x21, 0x00


	//----- nvinfo : EIATTR_KPARAM_INFO
	.align		4
.L_23:
        /*0068*/ 	.byte	0x04, 0x17
        /*006a*/ 	.short	(.L_25 - .L_24)
.L_24:
        /*006c*/ 	.word	0x00000000
        /*0070*/ 	.short	0x0002
        /*0072*/ 	.short	0x0010
        /*0074*/ 	.byte	0x00, 0xf4, 0x21, 0x00


	//----- nvinfo : EIATTR_KPARAM_INFO
	.align		4
.L_25:
        /*0078*/ 	.byte	0x04, 0x17
        /*007a*/ 	.short	(.L_27 - .L_26)
.L_26:
        /*007c*/ 	.word	0x00000000
        /*0080*/ 	.short	0x0001
        /*0082*/ 	.short	0x0008
        /*0084*/ 	.byte	0x00, 0xf4, 0x21, 0x00


	//----- nvinfo : EIATTR_KPARAM_INFO
	.align		4
.L_27:
        /*0088*/ 	.byte	0x04, 0x17
        /*008a*/ 	.short	(.L_29 - .L_28)
.L_28:
        /*008c*/ 	.word	0x00000000
        /*0090*/ 	.short	0x0000
        /*0092*/ 	.short	0x0000
        /*0094*/ 	.byte	0x00, 0xf4, 0x21, 0x00


	//----- nvinfo : EIATTR_SPARSE_MMA_MASK
	.align		4
.L_29:
        /*0098*/ 	.byte	0x03, 0x50
        /*009a*/ 	.short	0x0000


	//----- nvinfo : EIATTR_MAXREG_COUNT
	.align		4
        /*009c*/ 	.byte	0x03, 0x1b
        /*009e*/ 	.short	0x00ff


	//----- nvinfo : EIATTR_EXIT_INSTR_OFFSETS
	.align		4
        /*00a0*/ 	.byte	0x04, 0x1c
        /*00a2*/ 	.short	(.L_31 - .L_30)


	//   ....[0]....
.L_30:
        /*00a4*/ 	.word	0x00000b70


	//----- nvinfo : EIATTR_REQNTID
	.align		4
.L_31:
        /*00a8*/ 	.byte	0x04, 0x10
        /*00aa*/ 	.short	(.L_33 - .L_32)
.L_32:
        /*00ac*/ 	.word	0x00000080
        /*00b0*/ 	.word	0x00000001
        /*00b4*/ 	.word	0x00000001


	//----- nvinfo : EIATTR_CBANK_PARAM_SIZE
	.align		4
.L_33:
        /*00b8*/ 	.byte	0x03, 0x19
        /*00ba*/ 	.short	0x0044


	//----- nvinfo : EIATTR_PARAM_CBANK
	.align		4
        /*00bc*/ 	.byte	0x04, 0x0a
        /*00be*/ 	.short	(.L_35 - .L_34)
	.align		4
.L_34:
        /*00c0*/ 	.word	index@(.nv.constant0.triton_poi_fused__native_batch_norm_legit_no_training_cat_relu_10)
        /*00c4*/ 	.short	0x0210
        /*00c6*/ 	.short	0x0044


	//----- nvinfo : EIATTR_SW_WAR
	.align		4
.L_35:
        /*00c8*/ 	.byte	0x04, 0x36
        /*00ca*/ 	.short	(.L_37 - .L_36)
.L_36:
        /*00cc*/ 	.word	0x00000008
.L_37:


//--------------------- .nv.callgraph             --------------------------
	.section	.nv.callgraph,"",@"SHT_CUDA_CALLGRAPH"
	.align	4
	.sectionentsize	8
	.align		4
        /*0000*/ 	.word	0x00000000
	.align		4
        /*0004*/ 	.word	0xffffffff
	.align		4
        /*0008*/ 	.word	0x00000000
	.align		4
        /*000c*/ 	.word	0xfffffffe
	.align		4
        /*0010*/ 	.word	0x00000000
	.align		4
        /*0014*/ 	.word	0xfffffffd
	.align		4
        /*0018*/ 	.word	0x00000000
	.align		4
        /*001c*/ 	.word	0xfffffffc


//--------------------- .nv.constant4             --------------------------
	.section	.nv.constant4,"a",@progbits
	.align	8
	.align		8
.nv.constant4:
        /*0000*/ 	.dword	_$_str
	.align		8
        /*0008*/ 	.dword	_$_str_$_2


//--------------------- .text.triton_poi_fused__native_batch_norm_legit_no_training_cat_relu_10 --------------------------
	.section	.text.triton_poi_fused__native_batch_norm_legit_no_training_cat_relu_10,"ax",@progbits
	.align	128
        .global         triton_poi_fused__native_batch_norm_legit_no_training_cat_relu_10
        .type           triton_poi_fused__native_batch_norm_legit_no_training_cat_relu_10,@function
        .size           triton_poi_fused__native_batch_norm_legit_no_training_cat_relu_10,(.L_x_1 - triton_poi_fused__native_batch_norm_legit_no_training_cat_relu_10)
        .other          triton_poi_fused__native_batch_norm_legit_no_training_cat_relu_10,@"STO_CUDA_ENTRY STV_DEFAULT"
triton_poi_fused__native_batch_norm_legit_no_training_cat_relu_10:
.text.triton_poi_fused__native_batch_norm_legit_no_training_cat_relu_10:
[----:B------:R-:W-:Y:S01]  /*0000*/  LDC R1, c[0x0][0x28] ;  /* 0x00000a00ff017b82 */ /* 0x000fe20000000800 */
[----:B------:R-:W1:Y:S07]  /*0010*/  S2R R0, SR_TID.X ;  /* 0x0000000000007919 */ /* 0x000e6e0000002100 */
[----:B------:R-:W2:Y:S01]  /*0020*/  LDC.64 R2, c[0x0][0x228] ;  /* 0x00008a00ff027b82 */ /* 0x000ea20000000a00 */
[----:B------:R-:W-:Y:S01]  /*0030*/  ULDC.64 UR4, c[0x0][0x208] ;  /* 0x0000820000047ab9 */ /* 0x000fe20000000a00 */
[----:B------:R-:W-:Y:S01]  /*0040*/  ULDC.64 UR6, c[0x0][0x218] ;  /* 0x0000860000067ab9 */ /* 0x000fe20000000a00 */
[----:B------:R-:W3:Y:S05]  /*0050*/  S2R R21, SR_CTAID.X ;  /* 0x0000000000157919 */ /* 0x000eea0000002500 */
[----:B------:R-:W4:Y:S01]  /*0060*/  LDC.64 R28, c[0x0][0x238] ;  /* 0x00008e00ff1c7b82 */ /* 0x000f220000000a00 */
[----:B-1----:R-:W-:Y:S01]  /*0070*/  IMAD.SHL.U32 R0, R0, 0x4, RZ ;  /* 0x0000000400007824 */ /* 0x002fe200078e00ff */
[----:B---3--:R-:W-:-:S04]  /*0080*/  SHF.R.S32.HI R5, RZ, 0x15, R21 ;  /* 0x00000015ff057819 */ /* 0x008fc80000011415 */
[----:B------:R-:W-:Y:S02]  /*0090*/  LOP3.LUT R0, R0, 0x1fc, RZ, 0xc0, !PT ;  /* 0x000001fc00007812 */ /* 0x000fe400078ec0ff */
[----:B------:R-:W-:-:S03]  /*00a0*/  SGXT R5, R5, 0x1 ;  /* 0x000000010505781a */ /* 0x000fc60000000200 */
[----:B------:R-:W-:-:S04]  /*00b0*/  IMAD R21, R21, 0x400, R0 ;  /* 0x0000040015157824 */ /* 0x000fc800078e0200 */
[----:B------:R-:W-:Y:S01]  /*00c0*/  VIADD R0, R21, 0x200 ;  /* 0x0000020015007836 */ /* 0x000fe20000000000 */
[----:B------:R-:W-:-:S04]  /*00d0*/  LEA.HI R8, R5, R21, RZ, 0xc ;  /* 0x0000001505087211 */ /* 0x000fc800078f60ff */
[----:B------:R-:W-:Y:S02]  /*00e0*/  SHF.R.S32.HI R27, RZ, 0xc, R8 ;  /* 0x0000000cff1b7819 */ /* 0x000fe40000011408 */
[----:B------:R-:W-:Y:S02]  /*00f0*/  LEA.HI R5, R5, R0, RZ, 0xc ;  /* 0x0000000005057211 */ /* 0x000fe400078f60ff */
[----:B------:R-:W-:Y:S02]  /*0100*/  LEA.HI R4, R27, R27, RZ, 0x6 ;  /* 0x0000001b1b047211 */ /* 0x000fe400078f30ff */
[----:B------:R-:W-:Y:S02]  /*0110*/  SHF.R.S32.HI R25, RZ, 0xc, R5 ;  /* 0x0000000cff197819 */ /* 0x000fe40000011405 */
[----:B------:R-:W-:Y:S02]  /*0120*/  LOP3.LUT R6, R4, 0xffffffc0, RZ, 0xc0, !PT ;  /* 0xffffffc004067812 */ /* 0x000fe400078ec0ff */
[----:B------:R-:W-:-:S03]  /*0130*/  LEA.HI R4, R25, R25, RZ, 0x6 ;  /* 0x0000001919047211 */ /* 0x000fc600078f30ff */
[----:B------:R-:W-:Y:S01]  /*0140*/  IMAD.IADD R27, R27, 0x1, -R6 ;  /* 0x000000011b1b7824 */ /* 0x000fe200078e0a06 */
[----:B------:R-:W-:-:S03]  /*0150*/  LOP3.LUT R4, R4, 0xffffffc0, RZ, 0xc0, !PT ;  /* 0xffffffc004047812 */ /* 0x000fc600078ec0ff */
[----:B--2---:R-:W-:-:S04]  /*0160*/  IMAD.WIDE R6, R27, 0x4, R2 ;  /* 0x000000041b067825 */ /* 0x004fc800078e0202 */
[----:B------:R-:W-:Y:S02]  /*0170*/  IMAD.IADD R25, R25, 0x1, -R4 ;  /* 0x0000000119197824 */ /* 0x000fe400078e0a04 */
[----:B------:R-:W2:Y:S02]  /*0180*/  LDG.E.EL R6, desc[UR4][R6.64] ;  /* 0x0000000406067981 */ /* 0x000ea4000c2e1900 */
[----:B------:R-:W-:-:S06]  /*0190*/  IMAD.WIDE R2, R25, 0x4, R2 ;  /* 0x0000000419027825 */ /* 0x000fcc00078e0202 */
[----:B------:R1:W3:Y:S01]  /*01a0*/  LDG.E.EL R2, desc[UR4][R2.64] ;  /* 0x0000000402027981 */ /* 0x0002e2000c2e1900 */
[----:B------:R-:W-:Y:S02]  /*01b0*/  SHF.R.S32.HI R10, RZ, 0x1f, R21 ;  /* 0x0000001fff0a7819 */ /* 0x000fe40000011415 */
[----:B------:R-:W-:Y:S02]  /*01c0*/  SHF.R.S32.HI R9, RZ, 0x1f, R0 ;  /* 0x0000001fff097819 */ /* 0x000fe40000011400 */
[----:B------:R-:W-:Y:S02]  /*01d0*/  LEA.HI R10, R10, R21, RZ, 0x12 ;  /* 0x000000150a0a7211 */ /* 0x000fe400078f90ff */
[----:B------:R-:W-:Y:S02]  /*01e0*/  LOP3.LUT R8, R8, 0xfffff000, RZ, 0xc0, !PT ;  /* 0xfffff00008087812 */ /* 0x000fe400078ec0ff */
[----:B------:R-:W-:Y:S02]  /*01f0*/  LOP3.LUT R12, R10, 0xfffc0000, RZ, 0xc0, !PT ;  /* 0xfffc00000a0c7812 */ /* 0x000fe400078ec0ff */
[----:B------:R-:W-:Y:S01]  /*0200*/  SHF.R.S32.HI R10, RZ, 0x12, R10 ;  /* 0x00000012ff0a7819 */ /* 0x000fe2000001140a */
[----:B------:R-:W-:Y:S01]  /*0210*/  IMAD.IADD R8, R21, 0x1, -R8 ;  /* 0x0000000115087824 */ /* 0x000fe200078e0a08 */
[----:B------:R-:W-:Y:S01]  /*0220*/  LEA.HI R11, R9, R0, RZ, 0x12 ;  /* 0x00000000090b7211 */ /* 0x000fe200078f90ff */
[----:B------:R-:W-:Y:S01]  /*0230*/  IMAD.SHL.U32 R9, R27, 0x1000, RZ ;  /* 0x000010001b097824 */ /* 0x000fe200078e00ff */
[----:B------:R-:W-:Y:S01]  /*0240*/  LOP3.LUT R19, R5, 0xfffff000, RZ, 0xc0, !PT ;  /* 0xfffff00005137812 */ /* 0x000fe200078ec0ff */
[----:B-1----:R-:W-:Y:S01]  /*0250*/  IMAD.IADD R3, R21, 0x1, -R12 ;  /* 0x0000000115037824 */ /* 0x002fe200078e0a0c */
[----:B------:R-:W-:-:S02]  /*0260*/  LOP3.LUT R7, R11, 0xfffc0000, RZ, 0xc0, !PT ;  /* 0xfffc00000b077812 */ /* 0x000fc400078ec0ff */
[----:B------:R-:W-:Y:S01]  /*0270*/  SHF.R.S32.HI R12, RZ, 0x1f, R8 ;  /* 0x0000001fff0c7819 */ /* 0x000fe20000011408 */
[C---:B------:R-:W-:Y:S01]  /*0280*/  IMAD.IADD R19, R0.reuse, 0x1, -R19 ;  /* 0x0000000100137824 */ /* 0x040fe200078e0a13 */
[----:B------:R-:W-:Y:S01]  /*0290*/  SHF.R.S32.HI R11, RZ, 0x12, R11 ;  /* 0x00000012ff0b7819 */ /* 0x000fe2000001140b */
[----:B------:R-:W-:Y:S02]  /*02a0*/  IMAD.IADD R0, R0, 0x1, -R7 ;  /* 0x0000000100007824 */ /* 0x000fe400078e0a07 */
[----:B------:R-:W-:Y:S02]  /*02b0*/  IMAD.MOV.U32 R7, RZ, RZ, 0x3e800000 ;  /* 0x3e800000ff077424 */ /* 0x000fe400078e00ff */
[----:B------:R-:W-:Y:S02]  /*02c0*/  IMAD R14, R10, 0x30000, R3 ;  /* 0x000300000a0e7824 */ /* 0x000fe400078e0203 */
[C---:B------:R-:W-:Y:S02]  /*02d0*/  IMAD R15, R11.reuse, 0x30000, R0 ;  /* 0x000300000b0f7824 */ /* 0x040fe400078e0200 */
[----:B------:R-:W-:-:S02]  /*02e0*/  IMAD.U32 R11, R11, 0x10000, RZ ;  /* 0x000100000b0b7824 */ /* 0x000fc400078e00ff */
[----:B--2---:R-:W-:-:S06]  /*02f0*/  FADD R4, R6, 9.9999997473787516356e-06 ;  /* 0x3727c5ac06047421 */ /* 0x004fcc0000000000 */
[----:B------:R-:W1:Y:S01]  /*0300*/  MUFU.SQRT R4, R4 ;  /* 0x0000000400047308 */ /* 0x000e620000002000 */
[----:B---3--:R-:W-:Y:S01]  /*0310*/  FADD R13, R2, 9.9999997473787516356e-06 ;  /* 0x3727c5ac020d7421 */ /* 0x008fe20000000000 */
[----:B------:R-:W-:-:S06]  /*0320*/  IMAD.U32 R2, R10, 0x10000, RZ ;  /* 0x000100000a027824 */ /* 0x000fcc00078e00ff */
[----:B------:R-:W2:Y:S01]  /*0330*/  MUFU.SQRT R6, R13 ;  /* 0x0000000d00067308 */ /* 0x000ea20000002000 */
[--C-:B------:R-:W-:Y:S02]  /*0340*/  IADD3 R5, P3, P4, R9, R8, R2.reuse ;  /* 0x0000000809057210 */ /* 0x100fe40007c7e002 */
[----:B------:R-:W-:Y:S02]  /*0350*/  SHF.R.S32.HI R2, RZ, 0x1f, R2 ;  /* 0x0000001fff027819 */ /* 0x000fe40000011402 */
[----:B------:R-:W-:Y:S02]  /*0360*/  SHF.R.S32.HI R9, RZ, 0x1f, R9 ;  /* 0x0000001fff097819 */ /* 0x000fe40000011409 */
[C---:B-1----:R-:W-:Y:S02]  /*0370*/  FSETP.GT.AND P2, PT, R4.reuse, 8.50705917302346158658e+37, PT ;  /* 0x7e8000000400780b */ /* 0x042fe40003f44000 */
[----:B------:R-:W-:Y:S02]  /*0380*/  FSETP.GEU.AND P0, PT, R4, 1.175494350822287508e-38, PT ;  /* 0x008000000400780b */ /* 0x000fe40003f0e000 */
[----:B------:R-:W-:Y:S01]  /*0390*/  IADD3.X R10, R9, R12, R2, P3, P4 ;  /* 0x0000000c090a7210 */ /* 0x000fe20001fe8402 */
[----:B------:R-:W-:Y:S01]  /*03a0*/  IMAD.SHL.U32 R12, R25, 0x1000, RZ ;  /* 0x00001000190c7824 */ /* 0x000fe200078e00ff */
[----:B------:R-:W-:Y:S01]  /*03b0*/  FSEL R16, R7, 1, P2 ;  /* 0x3f80000007107808 */ /* 0x000fe20001000000 */
[----:B------:R-:W1:Y:S01]  /*03c0*/  LDC.64 R2, c[0x0][0x220] ;  /* 0x00008800ff027b82 */ /* 0x000e620000000a00 */
[----:B--2---:R-:W-:-:S02]  /*03d0*/  FSETP.GT.AND P1, PT, R6, 8.50705917302346158658e+37, PT ;  /* 0x7e8000000600780b */ /* 0x004fc40003f24000 */
[----:B------:R-:W-:Y:S02]  /*03e0*/  FSETP.GEU.AND P3, PT, R6, 1.175494350822287508e-38, PT ;  /* 0x008000000600780b */ /* 0x000fe40003f6e000 */
[----:B------:R-:W-:Y:S01]  /*03f0*/  SHF.R.S32.HI R13, RZ, 0x1f, R19 ;  /* 0x0000001fff0d7819 */ /* 0x000fe20000011413 */
[----:B------:R-:W-:Y:S01]  /*0400*/  @P2 FMUL R4, R4, 0.25 ;  /* 0x3e80000004042820 */ /* 0x000fe20000400000 */
[--C-:B------:R-:W-:Y:S01]  /*0410*/  IADD3 R19, P4, P5, R12, R19, R11.reuse ;  /* 0x000000130c137210 */ /* 0x100fe20007d9e00b */
[----:B------:R-:W2:Y:S01]  /*0420*/  LDC.64 R8, c[0x0][0x230] ;  /* 0x00008c00ff087b82 */ /* 0x000ea20000000a00 */
[----:B------:R-:W-:Y:S01]  /*0430*/  @!P0 FMUL R16, R16, 16777216 ;  /* 0x4b80000010108820 */ /* 0x000fe20000400000 */
[----:B------:R-:W-:Y:S01]  /*0440*/  @!P0 FMUL R4, R4, 16777216 ;  /* 0x4b80000004048820 */ /* 0x000fe20000400000 */
[----:B------:R-:W-:Y:S02]  /*0450*/  SHF.R.S32.HI R11, RZ, 0x1f, R11 ;  /* 0x0000001fff0b7819 */ /* 0x000fe4000001140b */
[----:B------:R-:W-:Y:S01]  /*0460*/  SHF.R.S32.HI R18, RZ, 0x1f, R12 ;  /* 0x0000001fff127819 */ /* 0x000fe2000001140c */
[----:B------:R1:W3:Y:S01]  /*0470*/  MUFU.RCP R23, R4 ;  /* 0x0000000400177308 */ /* 0x0002e20000001000 */
[----:B------:R-:W-:Y:S01]  /*0480*/  @P1 FMUL R6, R6, 0.25 ;  /* 0x3e80000006061820 */ /* 0x000fe20000400000 */
[----:B------:R-:W-:-:S02]  /*0490*/  LEA R12, P2, R5, UR6, 0x2 ;  /* 0x00000006050c7c11 */ /* 0x000fc4000f8410ff */
[----:B------:R-:W-:Y:S01]  /*04a0*/  FSEL R7, R7, 1, P1 ;  /* 0x3f80000007077808 */ /* 0x000fe20000800000 */
[----:B------:R-:W-:Y:S01]  /*04b0*/  @!P3 FMUL R6, R6, 16777216 ;  /* 0x4b8000000606b820 */ /* 0x000fe20000400000 */
[----:B------:R-:W-:Y:S02]  /*04c0*/  IADD3.X R18, R18, R13, R11, P4, P5 ;  /* 0x0000000d12127210 */ /* 0x000fe400027ea40b */
[----:B------:R-:W-:Y:S01]  /*04d0*/  LEA.HI.X R13, R5, UR7, R10, 0x2, P2 ;  /* 0x00000007050d7c11 */ /* 0x000fe200090f140a */
[----:B------:R-:W5:Y:S01]  /*04e0*/  MUFU.RCP R0, R6 ;  /* 0x0000000600007308 */ /* 0x000f620000001000 */
[----:B-1----:R-:W-:-:S04]  /*04f0*/  IMAD.WIDE R4, R27, 0x4, R2 ;  /* 0x000000041b047825 */ /* 0x002fc800078e0202 */
[----:B------:R-:W-:Y:S01]  /*0500*/  @!P3 FMUL R7, R7, 16777216 ;  /* 0x4b8000000707b820 */ /* 0x000fe20000400000 */
[----:B---3--:R-:W-:Y:S01]  /*0510*/  FMUL R23, R23, R16 ;  /* 0x0000001017177220 */ /* 0x008fe20000400000 */
[----:B------:R-:W-:Y:S01]  /*0520*/  IMAD.WIDE R2, R25, 0x4, R2 ;  /* 0x0000000419027825 */ /* 0x000fe200078e0202 */
[----:B------:R-:W1:Y:S01]  /*0530*/  LDC.64 R16, c[0x0][0x210] ;  /* 0x00008400ff107b82 */ /* 0x000e620000000a00 */
[C---:B------:R-:W-:Y:S01]  /*0540*/  ISETP.GT.AND P0, PT, R27.reuse, 0x2f, PT ;  /* 0x0000002f1b00780c */ /* 0x040fe20003f04270 */
[----:B------:R3:W3:Y:S01]  /*0550*/  LDG.E.EL R24, desc[UR4][R4.64] ;  /* 0x0000000404187981 */ /* 0x0006e2000c2e1900 */
[C-C-:B--2---:R-:W-:Y:S01]  /*0560*/  IMAD.WIDE R10, R27.reuse, 0x4, R8.reuse ;  /* 0x000000041b0a7825 */ /* 0x144fe200078e0208 */
[----:B------:R-:W-:Y:S02]  /*0570*/  ISETP.GE.AND P3, PT, R27, 0x30, PT ;  /* 0x000000301b00780c */ /* 0x000fe40003f66270 */
[----:B------:R-:W2:Y:S01]  /*0580*/  LDG.E.EL R2, desc[UR4][R2.64] ;  /* 0x0000000402027981 */ /* 0x000ea2000c2e1900 */
[----:B------:R-:W-:-:S04]  /*0590*/  IMAD.WIDE R8, R25, 0x4, R8 ;  /* 0x0000000419087825 */ /* 0x000fc800078e0208 */
[----:B-----5:R-:W-:Y:S01]  /*05a0*/  FMUL R0, R0, R7 ;  /* 0x0000000700007220 */ /* 0x020fe20000400000 */
[----:B----4-:R-:W-:Y:S01]  /*05b0*/  IMAD.WIDE R26, R27, 0x4, R28 ;  /* 0x000000041b1a7825 */ /* 0x010fe200078e021c */
[----:B------:R4:W5:Y:S01]  /*05c0*/  LDG.E.EL R20, desc[UR4][R8.64] ;  /* 0x0000000408147981 */ /* 0x000962000c2e1900 */
[----:B---3--:R-:W-:Y:S02]  /*05d0*/  CS2R R4, SRZ ;  /* 0x0000000000047805 */ /* 0x008fe4000001ff00 */
[----:B------:R-:W-:Y:S01]  /*05e0*/  CS2R R6, SRZ ;  /* 0x0000000000067805 */ /* 0x000fe2000001ff00 */
[----:B------:R3:W2:Y:S04]  /*05f0*/  LDG.E.EL R3, desc[UR4][R10.64] ;  /* 0x000000040a037981 */ /* 0x0006a8000c2e1900 */
[----:B------:R1:W2:Y:S01]  /*0600*/  LDG.E.EL R22, desc[UR4][R26.64] ;  /* 0x000000041a167981 */ /* 0x0002a2000c2e1900 */
[----:B----4-:R-:W-:-:S03]  /*0610*/  CS2R R8, SRZ ;  /* 0x0000000000087805 */ /* 0x010fc6000001ff00 */
[----:B------:R4:W2:Y:S01]  /*0620*/  @P0 LDG.E.128 R4, desc[UR4][R12.64+-0xc0000] ;  /* 0xf40000040c040981 */ /* 0x0008a2000c1e1d00 */
[----:B---3--:R-:W-:Y:S01]  /*0630*/  CS2R R10, SRZ ;  /* 0x00000000000a7805 */ /* 0x008fe2000001ff00 */
[----:B-1----:R-:W-:-:S05]  /*0640*/  IMAD.WIDE R26, R14, 0x4, R16 ;  /* 0x000000040e1a7825 */ /* 0x002fca00078e0210 */
[----:B------:R1:W3:Y:S01]  /*0650*/  @!P3 LDG.E.128 R8, desc[UR4][R26.64] ;  /* 0x000000041a08b981 */ /* 0x0002e2000c1e1d00 */
[----:B------:R-:W-:Y:S01]  /*0660*/  ISETP.GE.AND P2, PT, R25, 0x30, PT ;  /* 0x000000301900780c */ /* 0x000fe20003f46270 */
[----:B------:R-:W-:Y:S01]  /*0670*/  IMAD.WIDE R16, R15, 0x4, R16 ;  /* 0x000000040f107825 */ /* 0x000fe200078e0210 */
[----:B------:R-:W-:Y:S02]  /*0680*/  ISETP.GT.AND P1, PT, R25, 0x2f, PT ;  /* 0x0000002f1900780c */ /* 0x000fe40003f24270 */
[----:B----4-:R-:W-:Y:S02]  /*0690*/  CS2R R12, SRZ ;  /* 0x00000000000c7805 */ /* 0x010fe4000001ff00 */
[----:B------:R-:W-:Y:S02]  /*06a0*/  CS2R R14, SRZ ;  /* 0x00000000000e7805 */ /* 0x000fe4000001ff00 */
[----:B-1----:R-:W-:-:S05]  /*06b0*/  LEA R26, P4, R19, UR6, 0x2 ;  /* 0x00000006131a7c11 */ /* 0x002fca000f8810ff */
[----:B------:R1:W4:Y:S01]  /*06c0*/  @!P2 LDG.E.128 R12, desc[UR4][R16.64] ;  /* 0x00000004100ca981 */ /* 0x000322000c1e1d00 */
[----:B------:R-:W-:Y:S02]  /*06d0*/  LEA.HI.X R27, R19, UR7, R18, 0x2, P4 ;  /* 0x00000007131b7c11 */ /* 0x000fe4000a0f1412 */
[----:B------:R-:W-:Y:S02]  /*06e0*/  CS2R R18, SRZ ;  /* 0x0000000000127805 */ /* 0x000fe4000001ff00 */
[----:B-1----:R-:W-:-:S06]  /*06f0*/  CS2R R16, SRZ ;  /* 0x0000000000107805 */ /* 0x002fcc000001ff00 */
[----:B------:R1:W4:Y:S01]  /*0700*/  @P1 LDG.E.128 R16, desc[UR4][R26.64+-0xc0000] ;  /* 0xf40000041a101981 */ /* 0x000322000c1e1d00 */
[----:B------:R-:W-:-:S05]  /*0710*/  IMAD.WIDE R28, R25, 0x4, R28 ;  /* 0x00000004191c7825 */ /* 0x000fca00078e021c */
[----:B------:R1:W5:Y:S01]  /*0720*/  LDG.E.EL R25, desc[UR4][R28.64] ;  /* 0x000000041c197981 */ /* 0x000362000c2e1900 */
[----:B--2---:R-:W-:Y:S02]  /*0730*/  SEL R4, R4, RZ, P0 ;  /* 0x000000ff04047207 */ /* 0x004fe40000000000 */
[----:B-1----:R-:W-:Y:S02]  /*0740*/  SEL R26, R7, RZ, P0 ;  /* 0x000000ff071a7207 */ /* 0x002fe40000000000 */
[----:B---3--:R-:W-:-:S04]  /*0750*/  SEL R8, R8, RZ, !P3 ;  /* 0x000000ff08087207 */ /* 0x008fc80005800000 */
[----:B------:R-:W-:Y:S02]  /*0760*/  SEL R4, R8, R4, !P3 ;  /* 0x0000000408047207 */ /* 0x000fe40005800000 */
[----:B------:R-:W-:Y:S02]  /*0770*/  SEL R8, R5, RZ, P0 ;  /* 0x000000ff05087207 */ /* 0x000fe40000000000 */
[----:B------:R-:W-:Y:S02]  /*0780*/  SEL R5, R9, RZ, !P3 ;  /* 0x000000ff09057207 */ /* 0x000fe40005800000 */
[----:B------:R-:W-:Y:S02]  /*0790*/  SEL R6, R6, RZ, P0 ;  /* 0x000000ff06067207 */ /* 0x000fe40000000000 */
[----:B------:R-:W-:Y:S02]  /*07a0*/  SEL R7, R11, RZ, !P3 ;  /* 0x000000ff0b077207 */ /* 0x000fe40005800000 */
[----:B------:R-:W-:-:S02]  /*07b0*/  SEL R9, R10, RZ, !P3 ;  /* 0x000000ff0a097207 */ /* 0x000fc40005800000 */
[----:B------:R-:W-:Y:S02]  /*07c0*/  SEL R5, R5, R8, !P3 ;  /* 0x0000000805057207 */ /* 0x000fe40005800000 */
[----:B------:R-:W-:Y:S02]  /*07d0*/  SEL R7, R7, R26, !P3 ;  /* 0x0000001a07077207 */ /* 0x000fe40005800000 */
[----:B------:R-:W-:Y:S01]  /*07e0*/  SEL R6, R9, R6, !P3 ;  /* 0x0000000609067207 */ /* 0x000fe20005800000 */
[C---:B------:R-:W-:Y:S01]  /*07f0*/  FADD R10, -R24.reuse, R5 ;  /* 0x00000005180a7221 */ /* 0x040fe20000000100 */
[C---:B------:R-:W-:Y:S01]  /*0800*/  FADD R8, -R24.reuse, R4 ;  /* 0x0000000418087221 */ /* 0x040fe20000000100 */
[C---:B0-----:R-:W-:Y:S02]  /*0810*/  FADD R28, -R24.reuse, R7 ;  /* 0x00000007181c7221 */ /* 0x041fe40000000100 */
[----:B------:R-:W-:Y:S01]  /*0820*/  FADD R26, -R24, R6 ;  /* 0x00000006181a7221 */ /* 0x000fe20000000100 */
[----:B------:R-:W-:-:S02]  /*0830*/  FMUL R24, R23, R10 ;  /* 0x0000000a17187220 */ /* 0x000fc40000400000 */
[----:B------:R-:W0:Y:S01]  /*0840*/  LDC.64 R10, c[0x0][0x240] ;  /* 0x00009000ff0a7b82 */ /* 0x000e220000000a00 */
[C---:B------:R-:W-:Y:S01]  /*0850*/  FMUL R29, R23.reuse, R28 ;  /* 0x0000001c171d7220 */ /* 0x040fe20000400000 */
[C---:B------:R-:W-:Y:S01]  /*0860*/  FMUL R27, R23.reuse, R26 ;  /* 0x0000001a171b7220 */ /* 0x040fe20000400000 */
[----:B------:R-:W-:Y:S01]  /*0870*/  FMUL R23, R23, R8 ;  /* 0x0000000817177220 */ /* 0x000fe20000400000 */
[----:B----4-:R-:W-:Y:S02]  /*0880*/  SEL R12, R12, RZ, !P2 ;  /* 0x000000ff0c0c7207 */ /* 0x010fe40005000000 */
[----:B------:R-:W-:Y:S02]  /*0890*/  SEL R13, R13, RZ, !P2 ;  /* 0x000000ff0d0d7207 */ /* 0x000fe40005000000 */
[----:B------:R-:W1:Y:S01]  /*08a0*/  LDC.64 R8, c[0x0][0x248] ;  /* 0x00009200ff087b82 */ /* 0x000e620000000a00 */
[----:B------:R-:W-:Y:S02]  /*08b0*/  SEL R14, R14, RZ, !P2 ;  /* 0x000000ff0e0e7207 */ /* 0x000fe40005000000 */
[----:B------:R-:W-:-:S02]  /*08c0*/  @P2 SEL R12, R16, RZ, P1 ;  /* 0x000000ff100c2207 */ /* 0x000fc40000800000 */
[----:B------:R-:W-:Y:S02]  /*08d0*/  @P2 SEL R13, R17, RZ, P1 ;  /* 0x000000ff110d2207 */ /* 0x000fe40000800000 */
[----:B------:R-:W-:Y:S02]  /*08e0*/  SEL R15, R15, RZ, !P2 ;  /* 0x000000ff0f0f7207 */ /* 0x000fe40005000000 */
[----:B------:R-:W-:Y:S02]  /*08f0*/  @P2 SEL R14, R18, RZ, P1 ;  /* 0x000000ff120e2207 */ /* 0x000fe40000800000 */
[----:B------:R-:W-:Y:S01]  /*0900*/  @P2 SEL R15, R19, RZ, P1 ;  /* 0x000000ff130f2207 */ /* 0x000fe20000800000 */
[C-C-:B------:R-:W-:Y:S01]  /*0910*/  FFMA R24, R3.reuse, R24, R22.reuse ;  /* 0x0000001803187223 */ /* 0x140fe20000000016 */
[C-C-:B------:R-:W-:Y:S01]  /*0920*/  FFMA R23, R3.reuse, R23, R22.reuse ;  /* 0x0000001703177223 */ /* 0x140fe20000000016 */
[C-C-:B------:R-:W-:Y:S01]  /*0930*/  FFMA R27, R3.reuse, R27, R22.reuse ;  /* 0x0000001b031b7223 */ /* 0x140fe20000000016 */
[----:B------:R-:W-:Y:S01]  /*0940*/  FFMA R29, R3, R29, R22 ;  /* 0x0000001d031d7223 */ /* 0x000fe20000000016 */
[C---:B------:R-:W-:Y:S01]  /*0950*/  FADD R17, -R2.reuse, R13 ;  /* 0x0000000d02117221 */ /* 0x040fe20000000100 */
[C---:B------:R-:W-:Y:S01]  /*0960*/  FADD R3, -R2.reuse, R12 ;  /* 0x0000000c02037221 */ /* 0x040fe20000000100 */
[C---:B------:R-:W-:Y:S01]  /*0970*/  FADD R19, -R2.reuse, R14 ;  /* 0x0000000e02137221 */ /* 0x040fe20000000100 */
[----:B------:R-:W-:Y:S01]  /*0980*/  FADD R2, -R2, R15 ;  /* 0x0000000f02027221 */ /* 0x000fe20000000100 */
[C---:B------:R-:W-:Y:S01]  /*0990*/  FMUL R17, R0.reuse, R17 ;  /* 0x0000001100117220 */ /* 0x040fe20000400000 */
[C---:B------:R-:W-:Y:S01]  /*09a0*/  FMUL R16, R0.reuse, R3 ;  /* 0x0000000300107220 */ /* 0x040fe20000400000 */
[C---:B------:R-:W-:Y:S01]  /*09b0*/  FMUL R18, R0.reuse, R19 ;  /* 0x0000001300127220 */ /* 0x040fe20000400000 */
[----:B------:R-:W-:Y:S01]  /*09c0*/  FMUL R2, R0, R2 ;  /* 0x0000000200027220 */ /* 0x000fe20000400000 */
[C-C-:B-----5:R-:W-:Y:S01]  /*09d0*/  FFMA R17, R20.reuse, R17, R25.reuse ;  /* 0x0000001114117223 */ /* 0x160fe20000000019 */
[C-C-:B------:R-:W-:Y:S01]  /*09e0*/  FFMA R0, R20.reuse, R16, R25.reuse ;  /* 0x0000001014007223 */ /* 0x140fe20000000019 */
[C-C-:B------:R-:W-:Y:S01]  /*09f0*/  FFMA R18, R20.reuse, R18, R25.reuse ;  /* 0x0000001214127223 */ /* 0x140fe20000000019 */
[----:B------:R-:W-:Y:S01]  /*0a00*/  FFMA R19, R20, R2, R25 ;  /* 0x0000000214137223 */ /* 0x000fe20000000019 */
[----:B------:R-:W-:Y:S01]  /*0a10*/  FSETP.GEU.AND P6, PT, R29, RZ, PT ;  /* 0x000000ff1d00720b */ /* 0x000fe20003fce000 */
[----:B0-----:R-:W-:Y:S01]  /*0a20*/  IMAD.WIDE R2, R21, 0x4, R10 ;  /* 0x0000000415027825 */ /* 0x001fe200078e020a */
[----:B------:R-:W-:-:S02]  /*0a30*/  FSETP.GEU.AND P0, PT, R27, RZ, PT ;  /* 0x000000ff1b00720b */ /* 0x000fc40003f0e000 */
[----:B------:R-:W-:Y:S02]  /*0a40*/  SEL R11, R29, RZ, P6 ;  /* 0x000000ff1d0b7207 */ /* 0x000fe40003000000 */
[----:B------:R-:W-:Y:S02]  /*0a50*/  FSETP.GEU.AND P1, PT, R24, RZ, PT ;  /* 0x000000ff1800720b */ /* 0x000fe40003f2e000 */
[----:B------:R-:W-:Y:S02]  /*0a60*/  FSETP.GEU.AND P2, PT, R23, RZ, PT ;  /* 0x000000ff1700720b */ /* 0x000fe40003f4e000 */
[----:B------:R-:W-:Y:S02]  /*0a70*/  FSETP.GEU.AND P3, PT, R19, RZ, PT ;  /* 0x000000ff1300720b */ /* 0x000fe40003f6e000 */
[----:B------:R-:W-:Y:S02]  /*0a80*/  FSETP.GEU.AND P4, PT, R18, RZ, PT ;  /* 0x000000ff1200720b */ /* 0x000fe40003f8e000 */
[----:B------:R-:W-:-:S02]  /*0a90*/  FSETP.GEU.AND P5, PT, R17, RZ, PT ;  /* 0x000000ff1100720b */ /* 0x000fc40003fae000 */
[----:B------:R-:W-:Y:S01]  /*0aa0*/  FSETP.GEU.AND P6, PT, R0, RZ, PT ;  /* 0x000000ff0000720b */ /* 0x000fe20003fce000 */
[----:B-1----:R-:W-:Y:S01]  /*0ab0*/  IMAD.WIDE R20, R21, 0x4, R8 ;  /* 0x0000000415147825 */ /* 0x002fe200078e0208 */
[----:B------:R-:W-:Y:S02]  /*0ac0*/  SEL R10, R27, RZ, P0 ;  /* 0x000000ff1b0a7207 */ /* 0x000fe40000000000 */
[----:B------:R-:W-:Y:S02]  /*0ad0*/  SEL R9, R24, RZ, P1 ;  /* 0x000000ff18097207 */ /* 0x000fe40000800000 */
[----:B------:R-:W-:Y:S02]  /*0ae0*/  SEL R8, R23, RZ, P2 ;  /* 0x000000ff17087207 */ /* 0x000fe40001000000 */
[----:B------:R-:W-:Y:S02]  /*0af0*/  SEL R19, R19, RZ, P3 ;  /* 0x000000ff13137207 */ /* 0x000fe40001800000 */
[----:B------:R-:W-:-:S02]  /*0b00*/  SEL R18, R18, RZ, P4 ;  /* 0x000000ff12127207 */ /* 0x000fc40002000000 */
[----:B------:R-:W-:Y:S02]  /*0b10*/  SEL R17, R17, RZ, P5 ;  /* 0x000000ff11117207 */ /* 0x000fe40002800000 */
[----:B------:R-:W-:Y:S01]  /*0b20*/  SEL R16, R0, RZ, P6 ;  /* 0x000000ff00107207 */ /* 0x000fe20003000000 */
[----:B------:R-:W-:Y:S04]  /*0b30*/  STG.E.128 desc[UR4][R2.64], R4 ;  /* 0x0000000402007986 */ /* 0x000fe8000c101d04 */
[----:B------:R-:W-:Y:S04]  /*0b40*/  STG.E.128 desc[UR4][R2.64+0x800], R12 ;  /* 0x0008000c02007986 */ /* 0x000fe8000c101d04 */
[----:B------:R-:W-:Y:S04]  /*0b50*/  STG.E.128 desc[UR4][R20.64], R8 ;  /* 0x0000000814007986 */ /* 0x000fe8000c101d04 */
[----:B------:R-:W-:Y:S01]  /*0b60*/  STG.E.128 desc[UR4][R20.64+0x800], R16 ;  /* 0x0008001014007986 */ /* 0x000fe2000c101d04 */
[----:B------:R-:W-:Y:S05]  /*0b70*/  EXIT ;  /* 0x000000000000794d */ /* 0x000fea0003800000 */
.L_x_0:
[----:B------:R-:W-:-:S00]  /*0b80*/  BRA `(.L_x_0) ;  /* 0xfffffffc00fc7947 */ /* 0x000fc0000383ffff */
[----:B------:R-:W-:-:S00]  /*0b90*/  NOP ;  /* 0x0000000000007918 */ /* 0x000fc00000000000 */
        /* <DEDUP_REMOVED lines=14> */
.L_x_1:


//--------------------- .nv.global.init           --------------------------
	.section	.nv.global.init,"aw",@progbits
.nv.global.init:
	.type		_$_str,@object
	.size		_$_str,(_$_str_$_2 - _$_str)
_$_str:
        /*0000*/ 	.byte	0x5f, 0x5f, 0x43, 0x55, 0x44, 0x41, 0x5f, 0x46, 0x54, 0x5a, 0x00
	.type		_$_str_$_2,@object
	.size		_$_str_$_2,(.L_1 - _$_str_$_2)
_$_str_$_2:
        /*000b*/ 	.byte	0x5f, 0x5f, 0x43, 0x55, 0x44, 0x41, 0x5f, 0x50, 0x52, 0x45, 0x43, 0x5f, 0x53, 0x51, 0x52, 0x54
        /*001b*/ 	.byte	0x00
.L_1:


//--------------------- .nv.constant0.triton_poi_fused__native_batch_norm_legit_no_training_cat_relu_10 --------------------------
	.section	.nv.constant0.triton_poi_fused__native_batch_norm_legit_no_training_cat_relu_10,"a",@progbits
	.sectionflags	@""
	.align	4
.nv.constant0.triton_poi_fused__native_batch_norm_legit_no_training_cat_relu_10:
	.zero		596
